	.headerflags	@"EF_CUDA_TEXMODE_UNIFIED EF_CUDA_64BIT_ADDRESS EF_CUDA_ACCELERATORS EF_CUDA_SM90 EF_CUDA_VIRTUAL_SM(EF_CUDA_SM90)"
	.elftype	@"ET_EXEC"


//--------------------- .nv.info                  --------------------------
	.section	.nv.info,"",@"SHT_CUDA_INFO"
	.align	4


	//----- nvinfo : EIATTR_REGCOUNT
	.align		4
        /*0000*/ 	.byte	0x04, 0x2f
        /*0002*/ 	.short	(.L_3 - .L_2)
	.align		4
.L_2:
        /*0004*/ 	.word	index@(triton_poi_fused__native_batch_norm_legit_no_training_12)
        /*0008*/ 	.word	0x00000011


	//----- nvinfo : EIATTR_MIN_STACK_SIZE
	.align		4
.L_3:
        /*000c*/ 	.byte	0x04, 0x12
        /*000e*/ 	.short	(.L_5 - .L_4)
	.align		4
.L_4:
        /*0010*/ 	.word	index@(triton_poi_fused__native_batch_norm_legit_no_training_12)
        /*0014*/ 	.word	0x00000000


	//----- nvinfo : EIATTR_FRAME_SIZE
	.align		4
.L_5:
        /*0018*/ 	.byte	0x04, 0x11
        /*001a*/ 	.short	(.L_7 - .L_6)
	.align		4
.L_6:
        /*001c*/ 	.word	index@(triton_poi_fused__native_batch_norm_legit_no_training_12)
        /*0020*/ 	.word	0x00000000


	//----- nvinfo : EIATTR_MIN_STACK_SIZE
	.align		4
.L_7:
        /*0024*/ 	.byte	0x04, 0x12
        /*0026*/ 	.short	(.L_9 - .L_8)
	.align		4
.L_8:
        /*0028*/ 	.word	index@(triton_poi_fused__native_batch_norm_legit_no_training_12)
        /*002c*/ 	.word	0x00000000
.L_9:


//--------------------- .nv.info.triton_poi_fused__native_batch_norm_legit_no_training_12 --------------------------
	.section	.nv.info.triton_poi_fused__native_batch_norm_legit_no_training_12,"",@"SHT_CUDA_INFO"
	.sectionflags	@""
	.align	4


	//----- nvinfo : EIATTR_CUDA_API_VERSION
	.align		4
        /*0000*/ 	.byte	0x04, 0x37
        /*0002*/ 	.short	(.L_11 - .L_10)
.L_10:
        /*0004*/ 	.word	0x0000007c


	//----- nvinfo : EIATTR_KPARAM_INFO
	.align		4
.L_11:
        /*0008*/ 	.byte	0x04, 0x17
        /*000a*/ 	.short	(.L_13 - .L_12)
.L_12:
        /*000c*/ 	.word	0x00000000
        /*0010*/ 	.short	0x0006
        /*0012*/ 	.short	0x0030
        /*0014*/ 	.byte	0x00, 0xf0, 0x11, 0x00


	//----- nvinfo : EIATTR_KPARAM_INFO
	.align		4
.L_13:
        /*0018*/ 	.byte	0x04, 0x17
        /*001a*/ 	.short	(.L_15 - .L_14)
.L_14:
        /*001c*/ 	.word	0x00000000
        /*0020*/ 	.short	0x0005
        /*0022*/ 	.short	0x0028
        /*0024*/ 	.byte	0x00, 0xf4, 0x21, 0x00


	//----- nvinfo : EIATTR_KPARAM_INFO
	.align		4
.L_15:
        /*0028*/ 	.byte	0x04, 0x17
        /*002a*/ 	.short	(.L_17 - .L_16)
.L_16:
        /*002c*/ 	.word	0x00000000
        /*0030*/ 	.short	0x0004
        /*0032*/ 	.short	0x0020
        /*0034*/ 	.byte	0x00, 0xf4, 0x21, 0x00


	//----- nvinfo : EIATTR_KPARAM_INFO
	.align		4
.L_17:
        /*0038*/ 	.byte	0x04, 0x17
        /*003a*/ 	.short	(.L_19 - .L_18)
.L_18:
        /*003c*/ 	.word	0x00000000
        /*0040*/ 	.short	0x0003
        /*0042*/ 	.short	0x0018
        /*0044*/ 	.byte	0x00, 0xf4, 0x21, 0x00


	//----- nvinfo : EIATTR_KPARAM_INFO
	.align		4
.L_19:
        /*0048*/ 	.byte	0x04, 0x17
        /*004a*/ 	.short	(.L_21 - .L_20)
.L_20:
        /*004c*/ 	.word	0x00000000
        /*0050*/ 	.short	0x0002
        /*0052*/ 	.short	0x0010
        /*0054*/ 	.byte	0x00, 0xf4, 0x21, 0x00


	//----- nvinfo : EIATTR_KPARAM_INFO
	.align		4
.L_21:
        /*0058*/ 	.byte	0x04, 0x17
        /*005a*/ 	.short	(.L_23 - .L_22)
.L_22:
        /*005c*/ 	.word	0x00000000
        /*0060*/ 	.short	0x0001
        /*0062*/ 	.short	0x0008
        /*0064*/ 	.byte	0x00, 0xf4, 0x21, 0x00


	//----- nvinfo : EIATTR_KPARAM_INFO
	.align		4
.L_23:
        /*0068*/ 	.byte	0x04, 0x17
        /*006a*/ 	.short	(.L_25 - .L_24)
.L_24:
        /*006c*/ 	.word	0x00000000
        /*0070*/ 	.short	0x0000
        /*0072*/ 	.short	0x0000
        /*0074*/ 	.byte	0x00, 0xf4, 0x21, 0x00


	//----- nvinfo : EIATTR_SPARSE_MMA_MASK
	.align		4
.L_25:
        /*0078*/ 	.byte	0x03, 0x50
        /*007a*/ 	.short	0x0000


	//----- nvinfo : EIATTR_MAXREG_COUNT
	.align		4
        /*007c*/ 	.byte	0x03, 0x1b
        /*007e*/ 	.short	0x00ff


	//----- nvinfo : EIATTR_EXIT_INSTR_OFFSETS
	.align		4
        /*0080*/ 	.byte	0x04, 0x1c
        /*0082*/ 	.short	(.L_27 - .L_26)


	//   ....[0]....
.L_26:
        /*0084*/ 	.word	0x00000310


	//----- nvinfo : EIATTR_REQNTID
	.align		4
.L_27:
        /*0088*/ 	.byte	0x04, 0x10
        /*008a*/ 	.short	(.L_29 - .L_28)
.L_28:
        /*008c*/ 	.word	0x00000080
        /*0090*/ 	.word	0x00000001
        /*0094*/ 	.word	0x00000001


	//----- nvinfo : EIATTR_CBANK_PARAM_SIZE
	.align		4
.L_29:
        /*0098*/ 	.byte	0x03, 0x19
        /*009a*/ 	.short	0x0034


	//----- nvinfo : EIATTR_PARAM_CBANK
	.align		4
        /*009c*/ 	.byte	0x04, 0x0a
        /*009e*/ 	.short	(.L_31 - .L_30)
	.align		4
.L_30:
        /*00a0*/ 	.word	index@(.nv.constant0.triton_poi_fused__native_batch_norm_legit_no_training_12)
        /*00a4*/ 	.short	0x0210
        /*00a6*/ 	.short	0x0034


	//----- nvinfo : EIATTR_SW_WAR
	.align		4
.L_31:
        /*00a8*/ 	.byte	0x04, 0x36
        /*00aa*/ 	.short	(.L_33 - .L_32)
.L_32:
        /*00ac*/ 	.word	0x00000008
.L_33:


//--------------------- .nv.callgraph             --------------------------
	.section	.nv.callgraph,"",@"SHT_CUDA_CALLGRAPH"
	.align	4
	.sectionentsize	8
	.align		4
        /*0000*/ 	.word	0x00000000
	.align		4
        /*0004*/ 	.word	0xffffffff
	.align		4
        /*0008*/ 	.word	0x00000000
	.align		4
        /*000c*/ 	.word	0xfffffffe
	.align		4
        /*0010*/ 	.word	0x00000000
	.align		4
        /*0014*/ 	.word	0xfffffffd
	.align		4
        /*0018*/ 	.word	0x00000000
	.align		4
        /*001c*/ 	.word	0xfffffffc


//--------------------- .nv.constant4             --------------------------
	.section	.nv.constant4,"a",@progbits
	.align	8
	.align		8
.nv.constant4:
        /*0000*/ 	.dword	_$_str
	.align		8
        /*0008*/ 	.dword	_$_str_$_2


//--------------------- .text.triton_poi_fused__native_batch_norm_legit_no_training_12 --------------------------
	.section	.text.triton_poi_fused__native_batch_norm_legit_no_training_12,"ax",@progbits
	.align	128
        .global         triton_poi_fused__native_batch_norm_legit_no_training_12
        .type           triton_poi_fused__native_batch_norm_legit_no_training_12,@function
        .size           triton_poi_fused__native_batch_norm_legit_no_training_12,(.L_x_1 - triton_poi_fused__native_batch_norm_legit_no_training_12)
        .other          triton_poi_fused__native_batch_norm_legit_no_training_12,@"STO_CUDA_ENTRY STV_DEFAULT"
triton_poi_fused__native_batch_norm_legit_no_training_12:
.text.triton_poi_fused__native_batch_norm_legit_no_training_12:
[----:B------:R-:W-:Y:S01]  /*0000*/  LDC R1, c[0x0][0x28] ;  /* 0x00000a00ff017b82 */ /* 0x000fe20000000800 */
[----:B------:R-:W1:Y:S07]  /*0010*/  S2R R0, SR_TID.X ;  /* 0x0000000000007919 */ /* 0x000e6e0000002100 */
[----:B------:R-:W2:Y:S01]  /*0020*/  LDC.64 R6, c[0x0][0x220] ;  /* 0x00008800ff067b82 */ /* 0x000ea20000000a00 */
[----:B------:R-:W-:Y:S01]  /*0030*/  ULDC.64 UR4, c[0x0][0x208] ;  /* 0x0000820000047ab9 */ /* 0x000fe20000000a00 */
[----:B------:R-:W3:Y:S06]  /*0040*/  S2R R5, SR_CTAID.X ;  /* 0x0000000000057919 */ /* 0x000eec0000002500 */
[----:B------:R-:W4:Y:S08]  /*0050*/  LDC.64 R8, c[0x0][0x228] ;  /* 0x00008a00ff087b82 */ /* 0x000f300000000a00 */
[----:B------:R-:W5:Y:S01]  /*0060*/  LDC.64 R10, c[0x0][0x230] ;  /* 0x00008c00ff0a7b82 */ /* 0x000f620000000a00 */
[----:B-1----:R-:W-:-:S02]  /*0070*/  SHF.L.U32 R0, R0, 0x1, RZ ;  /* 0x0000000100007819 */ /* 0x002fc400000006ff */
[----:B---3--:R-:W-:Y:S02]  /*0080*/  SHF.R.S32.HI R3, RZ, 0x17, R5 ;  /* 0x00000017ff037819 */ /* 0x008fe40000011405 */
[----:B------:R-:W-:Y:S02]  /*0090*/  LOP3.LUT R0, R0, 0xfe, RZ, 0xc0, !PT ;  /* 0x000000fe00007812 */ /* 0x000fe400078ec0ff */
[----:B------:R-:W-:Y:S02]  /*00a0*/  SGXT R3, R3, 0x1 ;  /* 0x000000010303781a */ /* 0x000fe40000000200 */
[----:B------:R-:W-:Y:S02]  /*00b0*/  LEA R0, R5, R0, 0x8 ;  /* 0x0000000005007211 */ /* 0x000fe400078e40ff */
[----:B------:R-:W1:Y:S02]  /*00c0*/  LDC.64 R4, c[0x0][0x218] ;  /* 0x00008600ff047b82 */ /* 0x000e640000000a00 */
[----:B------:R-:W-:-:S04]  /*00d0*/  LEA.HI R3, R3, R0, RZ, 0x6 ;  /* 0x0000000003037211 */ /* 0x000fc800078f30ff */
[----:B------:R-:W-:-:S04]  /*00e0*/  SHF.R.S32.HI R3, RZ, 0x6, R3 ;  /* 0x00000006ff037819 */ /* 0x000fc80000011403 */
[----:B------:R-:W-:-:S04]  /*00f0*/  LEA.HI R2, R3, R3, RZ, 0x5 ;  /* 0x0000000303027211 */ /* 0x000fc800078f28ff */
[----:B------:R-:W-:-:S04]  /*0100*/  LOP3.LUT R2, R2, 0xffffffe0, RZ, 0xc0, !PT ;  /* 0xffffffe002027812 */ /* 0x000fc800078ec0ff */
[----:B------:R-:W-:Y:S02]  /*0110*/  IADD3 R13, R3, -R2, RZ ;  /* 0x80000002030d7210 */ /* 0x000fe40007ffe0ff */
[----:B------:R-:W3:Y:S03]  /*0120*/  LDC.64 R2, c[0x0][0x210] ;  /* 0x00008400ff027b82 */ /* 0x000ee60000000a00 */
[----:B--2---:R-:W-:-:S06]  /*0130*/  IMAD.WIDE R6, R13, 0x4, R6 ;  /* 0x000000040d067825 */ /* 0x004fcc00078e0206 */
[----:B------:R-:W2:Y:S01]  /*0140*/  LDG.E.EL R6, desc[UR4][R6.64] ;  /* 0x0000000406067981 */ /* 0x000ea2000c2e1900 */
[----:B-1----:R-:W-:-:S05]  /*0150*/  IMAD.WIDE R4, R13, 0x4, R4 ;  /* 0x000000040d047825 */ /* 0x002fca00078e0204 */
[----:B------:R1:W2:Y:S01]  /*0160*/  LDG.E.EL R12, desc[UR4][R4.64] ;  /* 0x00000004040c7981 */ /* 0x0002a2000c2e1900 */
[----:B---3--:R-:W-:Y:S01]  /*0170*/  IMAD.WIDE R2, R0, 0x4, R2 ;  /* 0x0000000400027825 */ /* 0x008fe200078e0202 */
[----:B------:R-:W-:Y:S01]  /*0180*/  HFMA2.MMA R14, -RZ, RZ, 1.625, 0 ;  /* 0x3e800000ff0e7435 */ /* 0x000fe200000001ff */
[----:B-1----:R-:W1:Y:S04]  /*0190*/  LDC.64 R4, c[0x0][0x238] ;  /* 0x00008e00ff047b82 */ /* 0x002e680000000a00 */
[----:B------:R-:W3:Y:S01]  /*01a0*/  LDG.E.64 R2, desc[UR4][R2.64] ;  /* 0x0000000402027981 */ /* 0x000ee2000c1e1b00 */
[----:B----4-:R-:W-:-:S04]  /*01b0*/  IMAD.WIDE R8, R13, 0x4, R8 ;  /* 0x000000040d087825 */ /* 0x010fc800078e0208 */
[----:B-----5:R-:W-:Y:S02]  /*01c0*/  IMAD.WIDE R10, R13, 0x4, R10 ;  /* 0x000000040d0a7825 */ /* 0x020fe400078e020a */
[----:B------:R-:W4:Y:S04]  /*01d0*/  LDG.E.EL R8, desc[UR4][R8.64] ;  /* 0x0000000408087981 */ /* 0x000f28000c2e1900 */
[----:B------:R-:W4:Y:S01]  /*01e0*/  LDG.E.EL R11, desc[UR4][R10.64] ;  /* 0x000000040a0b7981 */ /* 0x000f22000c2e1900 */
[----:B-1----:R-:W-:-:S04]  /*01f0*/  IMAD.WIDE R4, R0, 0x4, R4 ;  /* 0x0000000400047825 */ /* 0x002fc800078e0204 */
[----:B--2---:R-:W-:-:S04]  /*0200*/  FADD R6, R6, 9.9999997473787516356e-06 ;  /* 0x3727c5ac06067421 */ /* 0x004fc80000000000 */
[----:B------:R-:W1:Y:S02]  /*0210*/  MUFU.SQRT R7, R6 ;  /* 0x0000000600077308 */ /* 0x000e640000002000 */
[C---:B-1----:R-:W-:Y:S02]  /*0220*/  FSETP.GT.AND P0, PT, R7.reuse, 8.50705917302346158658e+37, PT ;  /* 0x7e8000000700780b */ /* 0x042fe40003f04000 */
[----:B------:R-:W-:-:S11]  /*0230*/  FSETP.GEU.AND P1, PT, R7, 1.175494350822287508e-38, PT ;  /* 0x008000000700780b */ /* 0x000fd60003f2e000 */
[----:B------:R-:W-:-:S04]  /*0240*/  @P0 FMUL R7, R7, 0.25 ;  /* 0x3e80000007070820 */ /* 0x000fc80000400000 */
[----:B------:R-:W-:-:S06]  /*0250*/  @!P1 FMUL R7, R7, 16777216 ;  /* 0x4b80000007079820 */ /* 0x000fcc0000400000 */
[----:B------:R-:W1:Y:S01]  /*0260*/  MUFU.RCP R7, R7 ;  /* 0x0000000700077308 */ /* 0x000e620000001000 */
[----:B------:R-:W-:Y:S01]  /*0270*/  FSEL R14, R14, 1, P0 ;  /* 0x3f8000000e0e7808 */ /* 0x000fe20000000000 */
[----:B---3--:R-:W-:-:S04]  /*0280*/  FADD R2, R2, -R12 ;  /* 0x8000000c02027221 */ /* 0x008fc80000000000 */
[----:B------:R-:W-:Y:S01]  /*0290*/  @!P1 FMUL R14, R14, 16777216 ;  /* 0x4b8000000e0e9820 */ /* 0x000fe20000400000 */
[----:B------:R-:W-:-:S03]  /*02a0*/  FADD R3, R3, -R12 ;  /* 0x8000000c03037221 */ /* 0x000fc60000000000 */
[----:B-1----:R-:W-:-:S04]  /*02b0*/  FMUL R14, R7, R14 ;  /* 0x0000000e070e7220 */ /* 0x002fc80000400000 */
[-C--:B------:R-:W-:Y:S01]  /*02c0*/  FMUL R2, R2, R14.reuse ;  /* 0x0000000e02027220 */ /* 0x080fe20000400000 */
[----:B------:R-:W-:-:S03]  /*02d0*/  FMUL R14, R3, R14 ;  /* 0x0000000e030e7220 */ /* 0x000fc60000400000 */
[C-C-:B----4-:R-:W-:Y:S01]  /*02e0*/  FFMA R2, R8.reuse, R2, R11.reuse ;  /* 0x0000000208027223 */ /* 0x150fe2000000000b */
[----:B------:R-:W-:-:S05]  /*02f0*/  FFMA R3, R8, R14, R11 ;  /* 0x0000000e08037223 */ /* 0x000fca000000000b */
[----:B------:R-:W-:Y:S01]  /*0300*/  STG.E.64 desc[UR4][R4.64], R2 ;  /* 0x0000000204007986 */ /* 0x000fe2000c101b04 */
[----:B------:R-:W-:Y:S05]  /*0310*/  EXIT ;  /* 0x000000000000794d */ /* 0x000fea0003800000 */
.L_x_0:
[----:B------:R-:W-:-:S00]  /*0320*/  BRA `(.L_x_0) ;  /* 0xfffffffc00fc7947 */ /* 0x000fc0000383ffff */
[----:B------:R-:W-:-:S00]  /*0330*/  NOP ;  /* 0x0000000000007918 */ /* 0x000fc00000000000 */
        /* <DEDUP_REMOVED lines=12> */
.L_x_1:


//--------------------- .nv.global.init           --------------------------
	.section	.nv.global.init,"aw",@progbits
.nv.global.init:
	.type		_$_str,@object
	.size		_$_str,(_$_str_$_2 - _$_str)
_$_str:
        /*0000*/ 	.byte	0x5f, 0x5f, 0x43, 0x55, 0x44, 0x41, 0x5f, 0x46, 0x54, 0x5a, 0x00
	.type		_$_str_$_2,@object
	.size		_$_str_$_2,(.L_1 - _$_str_$_2)
_$_str_$_2:
        /*000b*/ 	.byte	0x5f, 0x5f, 0x43, 0x55, 0x44, 0x41, 0x5f, 0x50, 0x52, 0x45, 0x43, 0x5f, 0x53, 0x51, 0x52, 0x54
        /*001b*/ 	.byte	0x00
.L_1:


//--------------------- .nv.constant0.triton_poi_fused__native_batch_norm_legit_no_training_12 --------------------------
	.section	.nv.constant0.triton_poi_fused__native_batch_norm_legit_no_training_12,"a",@progbits
	.sectionflags	@""
	.align	4
.nv.constant0.triton_poi_fused__native_batch_norm_legit_no_training_12:
	.zero		580
